	.headerflags	@"EF_CUDA_TEXMODE_UNIFIED EF_CUDA_64BIT_ADDRESS EF_CUDA_ACCELERATORS EF_CUDA_SM90 EF_CUDA_VIRTUAL_SM(EF_CUDA_SM90)"
	.elftype	@"ET_EXEC"


//--------------------- .nv.info                  --------------------------
	.section	.nv.info,"",@"SHT_CUDA_INFO"
	.align	4


	//----- nvinfo : EIATTR_REGCOUNT
	.align		4
        /*0000*/ 	.byte	0x04, 0x2f
        /*0002*/ 	.short	(.L_1 - .L_0)
	.align		4
.L_0:
        /*0004*/ 	.word	index@(triton_poi_fused_add_convolution_mul_8)
        /*0008*/ 	.word	0x0000000e


	//----- nvinfo : EIATTR_MIN_STACK_SIZE
	.align		4
.L_1:
        /*000c*/ 	.byte	0x04, 0x12
        /*000e*/ 	.short	(.L_3 - .L_2)
	.align		4
.L_2:
        /*0010*/ 	.word	index@(triton_poi_fused_add_convolution_mul_8)
        /*0014*/ 	.word	0x00000000


	//----- nvinfo : EIATTR_FRAME_SIZE
	.align		4
.L_3:
        /*0018*/ 	.byte	0x04, 0x11
        /*001a*/ 	.short	(.L_5 - .L_4)
	.align		4
.L_4:
        /*001c*/ 	.word	index@(triton_poi_fused_add_convolution_mul_8)
        /*0020*/ 	.word	0x00000000


	//----- nvinfo : EIATTR_MIN_STACK_SIZE
	.align		4
.L_5:
        /*0024*/ 	.byte	0x04, 0x12
        /*0026*/ 	.short	(.L_7 - .L_6)
	.align		4
.L_6:
        /*0028*/ 	.word	index@(triton_poi_fused_add_convolution_mul_8)
        /*002c*/ 	.word	0x00000000
.L_7:


//--------------------- .nv.info.triton_poi_fused_add_convolution_mul_8 --------------------------
	.section	.nv.info.triton_poi_fused_add_convolution_mul_8,"",@"SHT_CUDA_INFO"
	.sectionflags	@""
	.align	4


	//----- nvinfo : EIATTR_CUDA_API_VERSION
	.align		4
        /*0000*/ 	.byte	0x04, 0x37
        /*0002*/ 	.short	(.L_9 - .L_8)
.L_8:
        /*0004*/ 	.word	0x0000007c


	//----- nvinfo : EIATTR_KPARAM_INFO
	.align		4
.L_9:
        /*0008*/ 	.byte	0x04, 0x17
        /*000a*/ 	.short	(.L_11 - .L_10)
.L_10:
        /*000c*/ 	.word	0x00000000
        /*0010*/ 	.short	0x0003
        /*0012*/ 	.short	0x0018
        /*0014*/ 	.byte	0x00, 0xf0, 0x11, 0x00


	//----- nvinfo : EIATTR_KPARAM_INFO
	.align		4
.L_11:
        /*0018*/ 	.byte	0x04, 0x17
        /*001a*/ 	.short	(.L_13 - .L_12)
.L_12:
        /*001c*/ 	.word	0x00000000
        /*0020*/ 	.short	0x0002
        /*0022*/ 	.short	0x0010
        /*0024*/ 	.byte	0x00, 0xf4, 0x21, 0x00


	//----- nvinfo : EIATTR_KPARAM_INFO
	.align		4
.L_13:
        /*0028*/ 	.byte	0x04, 0x17
        /*002a*/ 	.short	(.L_15 - .L_14)
.L_14:
        /*002c*/ 	.word	0x00000000
        /*0030*/ 	.short	0x0001
        /*0032*/ 	.short	0x0008
        /*0034*/ 	.byte	0x00, 0xf4, 0x21, 0x00


	//----- nvinfo : EIATTR_KPARAM_INFO
	.align		4
.L_15:
        /*0038*/ 	.byte	0x04, 0x17
        /*003a*/ 	.short	(.L_17 - .L_16)
.L_16:
        /*003c*/ 	.word	0x00000000
        /*0040*/ 	.short	0x0000
        /*0042*/ 	.short	0x0000
        /*0044*/ 	.byte	0x00, 0xf4, 0x21, 0x00


	//----- nvinfo : EIATTR_SPARSE_MMA_MASK
	.align		4
.L_17:
        /*0048*/ 	.byte	0x03, 0x50
        /*004a*/ 	.short	0x0000


	//----- nvinfo : EIATTR_MAXREG_COUNT
	.align		4
        /*004c*/ 	.byte	0x03, 0x1b
        /*004e*/ 	.short	0x00ff


	//----- nvinfo : EIATTR_EXIT_INSTR_OFFSETS
	.align		4
        /*0050*/ 	.byte	0x04, 0x1c
        /*0052*/ 	.short	(.L_19 - .L_18)


	//   ....[0]....
.L_18:
        /*0054*/ 	.word	0x000001d0


	//----- nvinfo : EIATTR_REQNTID
	.align		4
.L_19:
        /*0058*/ 	.byte	0x04, 0x10
        /*005a*/ 	.short	(.L_21 - .L_20)
.L_20:
        /*005c*/ 	.word	0x00000080
        /*0060*/ 	.word	0x00000001
        /*0064*/ 	.word	0x00000001


	//----- nvinfo : EIATTR_CBANK_PARAM_SIZE
	.align		4
.L_21:
        /*0068*/ 	.byte	0x03, 0x19
        /*006a*/ 	.short	0x001c


	//----- nvinfo : EIATTR_PARAM_CBANK
	.align		4
        /*006c*/ 	.byte	0x04, 0x0a
        /*006e*/ 	.short	(.L_23 - .L_22)
	.align		4
.L_22:
        /*0070*/ 	.word	index@(.nv.constant0.triton_poi_fused_add_convolution_mul_8)
        /*0074*/ 	.short	0x0210
        /*0076*/ 	.short	0x001c


	//----- nvinfo : EIATTR_SW_WAR
	.align		4
.L_23:
        /*0078*/ 	.byte	0x04, 0x36
        /*007a*/ 	.short	(.L_25 - .L_24)
.L_24:
        /*007c*/ 	.word	0x00000008
.L_25:


//--------------------- .nv.callgraph             --------------------------
	.section	.nv.callgraph,"",@"SHT_CUDA_CALLGRAPH"
	.align	4
	.sectionentsize	8
	.align		4
        /*0000*/ 	.word	0x00000000
	.align		4
        /*0004*/ 	.word	0xffffffff
	.align		4
        /*0008*/ 	.word	0x00000000
	.align		4
        /*000c*/ 	.word	0xfffffffe
	.align		4
        /*0010*/ 	.word	0x00000000
	.align		4
        /*0014*/ 	.word	0xfffffffd
	.align		4
        /*0018*/ 	.word	0x00000000
	.align		4
        /*001c*/ 	.word	0xfffffffc


//--------------------- .text.triton_poi_fused_add_convolution_mul_8 --------------------------
	.section	.text.triton_poi_fused_add_convolution_mul_8,"ax",@progbits
	.align	128
        .global         triton_poi_fused_add_convolution_mul_8
        .type           triton_poi_fused_add_convolution_mul_8,@function
        .size           triton_poi_fused_add_convolution_mul_8,(.L_x_1 - triton_poi_fused_add_convolution_mul_8)
        .other          triton_poi_fused_add_convolution_mul_8,@"STO_CUDA_ENTRY STV_DEFAULT"
triton_poi_fused_add_convolution_mul_8:
.text.triton_poi_fused_add_convolution_mul_8:
[----:B------:R-:W-:Y:S01]  /*0000*/  LDC R1, c[0x0][0x28] ;  /* 0x00000a00ff017b82 */ /* 0x000fe20000000800 */
[----:B------:R-:W1:Y:S07]  /*0010*/  S2R R0, SR_TID.X ;  /* 0x0000000000007919 */ /* 0x000e6e0000002100 */
[----:B------:R-:W2:Y:S01]  /*0020*/  LDC.64 R4, c[0x0][0x218] ;  /* 0x00008600ff047b82 */ /* 0x000ea20000000a00 */
[----:B------:R-:W-:Y:S01]  /*0030*/  ULDC.64 UR4, c[0x0][0x208] ;  /* 0x0000820000047ab9 */ /* 0x000fe20000000a00 */
[----:B------:R-:W3:Y:S06]  /*0040*/  S2R R9, SR_CTAID.X ;  /* 0x0000000000097919 */ /* 0x000eec0000002500 */
[----:B------:R-:W4:Y:S01]  /*0050*/  LDC.64 R2, c[0x0][0x210] ;  /* 0x00008400ff027b82 */ /* 0x000f220000000a00 */
[----:B-1----:R-:W-:Y:S01]  /*0060*/  IMAD.SHL.U32 R0, R0, 0x2, RZ ;  /* 0x0000000200007824 */ /* 0x002fe200078e00ff */
[----:B---3--:R-:W-:-:S04]  /*0070*/  SHF.R.S32.HI R6, RZ, 0x17, R9 ;  /* 0x00000017ff067819 */ /* 0x008fc80000011409 */
[----:B------:R-:W-:Y:S02]  /*0080*/  LOP3.LUT R0, R0, 0xfe, RZ, 0xc0, !PT ;  /* 0x000000fe00007812 */ /* 0x000fe400078ec0ff */
[----:B------:R-:W-:Y:S02]  /*0090*/  SGXT R6, R6, 0x1 ;  /* 0x000000010606781a */ /* 0x000fe40000000200 */
[----:B------:R-:W-:-:S04]  /*00a0*/  LEA R9, R9, R0, 0x8 ;  /* 0x0000000009097211 */ /* 0x000fc800078e40ff */
[----:B------:R-:W-:Y:S01]  /*00b0*/  LEA.HI R0, R6, R9, RZ, 0x4 ;  /* 0x0000000906007211 */ /* 0x000fe200078f20ff */
[----:B----4-:R-:W-:Y:S01]  /*00c0*/  IMAD.WIDE R2, R9, 0x4, R2 ;  /* 0x0000000409027825 */ /* 0x010fe200078e0202 */
[----:B------:R-:W1:Y:S02]  /*00d0*/  LDC.64 R6, c[0x0][0x220] ;  /* 0x00008800ff067b82 */ /* 0x000e640000000a00 */
[--C-:B------:R-:W-:Y:S02]  /*00e0*/  SHF.R.S32.HI R8, RZ, 0x4, R0.reuse ;  /* 0x00000004ff087819 */ /* 0x100fe40000011400 */
[----:B------:R-:W-:-:S04]  /*00f0*/  SHF.R.S32.HI R11, RZ, 0x1f, R0 ;  /* 0x0000001fff0b7819 */ /* 0x000fc80000011400 */
[----:B------:R-:W-:-:S04]  /*0100*/  LEA.HI R11, R11, R8, RZ, 0x6 ;  /* 0x000000080b0b7211 */ /* 0x000fc800078f30ff */
[----:B------:R-:W-:-:S05]  /*0110*/  LOP3.LUT R11, R11, 0xffffffc0, RZ, 0xc0, !PT ;  /* 0xffffffc00b0b7812 */ /* 0x000fca00078ec0ff */
[----:B------:R-:W-:-:S04]  /*0120*/  IMAD.IADD R11, R8, 0x1, -R11 ;  /* 0x00000001080b7824 */ /* 0x000fc800078e0a0b */
[----:B--2---:R-:W-:-:S04]  /*0130*/  IMAD.WIDE R4, R11, 0x4, R4 ;  /* 0x000000040b047825 */ /* 0x004fc800078e0204 */
[----:B-1----:R-:W-:Y:S02]  /*0140*/  IMAD.WIDE R6, R9, 0x4, R6 ;  /* 0x0000000409067825 */ /* 0x002fe400078e0206 */
[----:B------:R-:W2:Y:S04]  /*0150*/  LDG.E.64 R8, desc[UR4][R2.64] ;  /* 0x0000000402087981 */ /* 0x000ea8000c1e1b00 */
[----:B------:R-:W2:Y:S04]  /*0160*/  LDG.E.EL R4, desc[UR4][R4.64] ;  /* 0x0000000404047981 */ /* 0x000ea8000c2e1900 */
[----:B------:R-:W3:Y:S01]  /*0170*/  LDG.E.64 R6, desc[UR4][R6.64] ;  /* 0x0000000406067981 */ /* 0x000ee2000c1e1b00 */
[--C-:B--2---:R-:W-:Y:S01]  /*0180*/  FADD R11, R8, R4.reuse ;  /* 0x00000004080b7221 */ /* 0x104fe20000000000 */
[----:B------:R-:W-:-:S03]  /*0190*/  FADD R0, R9, R4 ;  /* 0x0000000409007221 */ /* 0x000fc60000000000 */
[----:B---3--:R-:W-:Y:S01]  /*01a0*/  FFMA R8, R11, 0.20000000298023223877, R6 ;  /* 0x3e4ccccd0b087823 */ /* 0x008fe20000000006 */
[----:B------:R-:W-:-:S05]  /*01b0*/  FFMA R9, R0, 0.20000000298023223877, R7 ;  /* 0x3e4ccccd00097823 */ /* 0x000fca0000000007 */
[----:B------:R-:W-:Y:S01]  /*01c0*/  STG.E.64 desc[UR4][R2.64], R8 ;  /* 0x0000000802007986 */ /* 0x000fe2000c101b04 */
[----:B------:R-:W-:Y:S05]  /*01d0*/  EXIT ;  /* 0x000000000000794d */ /* 0x000fea0003800000 */
.L_x_0:
[----:B------:R-:W-:-:S00]  /*01e0*/  BRA `(.L_x_0) ;  /* 0xfffffffc00fc7947 */ /* 0x000fc0000383ffff */
[----:B------:R-:W-:-:S00]  /*01f0*/  NOP ;  /* 0x0000000000007918 */ /* 0x000fc00000000000 */
        /* <DEDUP_REMOVED lines=8> */
.L_x_1:


//--------------------- .nv.constant0.triton_poi_fused_add_convolution_mul_8 --------------------------
	.section	.nv.constant0.triton_poi_fused_add_convolution_mul_8,"a",@progbits
	.sectionflags	@""
	.align	4
.nv.constant0.triton_poi_fused_add_convolution_mul_8:
	.zero		556
